//
// Generated by NVIDIA NVVM Compiler
//
// Compiler Build ID: CL-36424714
// Cuda compilation tools, release 13.0, V13.0.88
// Based on NVVM 20.0.0
//

.version 9.0
.target sm_100
.address_size 64

	// .globl	_Z14hello_from_gpuv
.extern .func  (.param .b32 func_retval0) vprintf
(
	.param .b64 vprintf_param_0,
	.param .b64 vprintf_param_1
)
;
.global .align 1 .b8 $str[42] = {72, 101, 108, 108, 111, 32, 119, 111, 114, 108, 100, 32, 102, 114, 111, 109, 32, 98, 108, 111, 99, 107, 32, 37, 100, 32, 97, 110, 100, 32, 116, 104, 114, 101, 97, 100, 32, 37, 100, 32, 10};

.visible .entry _Z14hello_from_gpuv()
{
	.local .align 8 .b8 	__local_depot0[8];
	.reg .b64 	%SP;
	.reg .b64 	%SPL;
	.reg .b32 	%r<5>;
	.reg .b64 	%rd<5>;

	mov.u64 	%SPL, __local_depot0;
	cvta.local.u64 	%SP, %SPL;
	add.u64 	%rd1, %SP, 0;
	add.u64 	%rd2, %SPL, 0;
	mov.u32 	%r1, %ctaid.x;
	mov.u32 	%r2, %tid.x;
	st.local.v2.u32 	[%rd2], {%r1, %r2};
	mov.u64 	%rd3, $str;
	cvta.global.u64 	%rd4, %rd3;
	{ // callseq 0, 0
	.param .b64 param0;
	st.param.b64 	[param0], %rd4;
	.param .b64 param1;
	st.param.b64 	[param1], %rd1;
	.param .b32 retval0;
	call.uni (retval0), 
	vprintf, 
	(
	param0, 
	param1
	);
	ld.param.b32 	%r3, [retval0];
	} // callseq 0
	ret;

}


// ===== COMPILED SASS (sm_100) =====

	.target	sm_100

	.elftype	@"ET_EXEC"


//--------------------- .note.nv.tkinfo           --------------------------
	.section	.note.nv.tkinfo,"",@"SHT_NOTE"
	.sectionflags	@"SHF_NOTE_NV_TKINFO"
	.tkinfo
        /*0018*/ 	.word	0x00000002
        /*0030*/ 	.string	""
        /*0030*/ 	.string	"ptxas"
        /*0030*/ 	.string	"Cuda compilation tools, release 13.0, V13.0.88"
        /*0030*/ 	.string	"Build cuda_13.0.r13.0/compiler.36424714_0"
        /*0030*/ 	.string	"-arch sm_100 -m 64 "



//--------------------- .note.nv.cuinfo           --------------------------
	.section	.note.nv.cuinfo,"",@"SHT_NOTE"
	.sectionflags	@"SHF_NOTE_NV_CUINFO"
        /*0018*/ 	.short	0x0002
        /*001a*/ 	.short	0x0064
        /*001c*/ 	.short	0x0082
	.zero		2


//--------------------- .nv.info                  --------------------------
	.section	.nv.info,"",@"SHT_CUDA_INFO"
	.align	4


	//----- nvinfo : EIATTR_REGCOUNT
	.align		4
        /*0000*/ 	.byte	0x04, 0x2f
        /*0002*/ 	.short	(.L_2 - .L_1)
	.align		4
.L_1:
        /*0004*/ 	.word	index@(_Z14hello_from_gpuv)
        /*0008*/ 	.word	0x00000018


	//----- nvinfo : EIATTR_FRAME_SIZE
	.align		4
.L_2:
        /*000c*/ 	.byte	0x04, 0x11
        /*000e*/ 	.short	(.L_4 - .L_3)
	.align		4
.L_3:
        /*0010*/ 	.word	index@(_Z14hello_from_gpuv)
        /*0014*/ 	.word	0x00000008


	//----- nvinfo : EIATTR_MIN_STACK_SIZE
	.align		4
.L_4:
        /*0018*/ 	.byte	0x04, 0x12
        /*001a*/ 	.short	(.L_6 - .L_5)
	.align		4
.L_5:
        /*001c*/ 	.word	index@(_Z14hello_from_gpuv)
        /*0020*/ 	.word	0x00000008
.L_6:


//--------------------- .nv.compat                --------------------------
	.section	.nv.compat,"",@"SHT_CUDA_COMPAT_INFO"
	.align	4
        /*0000*/ 	.byte	0x02, 0x09, 0x00, 0x00, 0x02, 0x02, 0x01, 0x00, 0x02, 0x05, 0x05, 0x00, 0x03, 0x07, 0x01, 0x01
        /*0010*/ 	.byte	0x02, 0x03, 0x00, 0x00, 0x02, 0x06, 0x01, 0x00, 0x04, 0x0b, 0x08, 0x00, 0x09, 0x00, 0x00, 0x00
        /*0020*/ 	.byte	0x00, 0x00, 0x00, 0x00


//--------------------- .nv.info._Z14hello_from_gpuv --------------------------
	.section	.nv.info._Z14hello_from_gpuv,"",@"SHT_CUDA_INFO"
	.sectionflags	@""
	.align	4


	//----- nvinfo : EIATTR_CUDA_API_VERSION
	.align		4
        /*0000*/ 	.byte	0x04, 0x37
        /*0002*/ 	.short	(.L_8 - .L_7)
.L_7:
        /*0004*/ 	.word	0x00000082


	//----- nvinfo : EIATTR_SPARSE_MMA_MASK
	.align		4
.L_8:
        /*0008*/ 	.byte	0x03, 0x50
        /*000a*/ 	.short	0x0000


	//----- nvinfo : EIATTR_MAXREG_COUNT
	.align		4
        /*000c*/ 	.byte	0x03, 0x1b
        /*000e*/ 	.short	0x00ff


	//----- nvinfo : EIATTR_EXTERNS
	.align		4
        /*0010*/ 	.byte	0x04, 0x0f
        /*0012*/ 	.short	(.L_10 - .L_9)


	//   ....[0]....
	.align		4
.L_9:
        /*0014*/ 	.word	index@(vprintf)


	//----- nvinfo : EIATTR_MERCURY_ISA_VERSION
	.align		4
.L_10:
        /*0018*/ 	.byte	0x03, 0x5f
        /*001a*/ 	.short	0x0101


	//----- nvinfo : EIATTR_VRC_CTA_INIT_COUNT
	.align		4
        /*001c*/ 	.byte	0x02, 0x4a
	.zero		1
	.zero		1


	//----- nvinfo : EIATTR_SYSCALL_OFFSETS
	.align		4
        /*0020*/ 	.byte	0x04, 0x46
        /*0022*/ 	.short	(.L_12 - .L_11)


	//   ....[0]....
.L_11:
        /*0024*/ 	.word	0x000000f0


	//----- nvinfo : EIATTR_EXIT_INSTR_OFFSETS
	.align		4
.L_12:
        /*0028*/ 	.byte	0x04, 0x1c
        /*002a*/ 	.short	(.L_14 - .L_13)


	//   ....[0]....
.L_13:
        /*002c*/ 	.word	0x00000100


	//----- nvinfo : EIATTR_SW_WAR
	.align		4
.L_14:
        /*0030*/ 	.byte	0x04, 0x36
        /*0032*/ 	.short	(.L_16 - .L_15)
.L_15:
        /*0034*/ 	.word	0x00000008
.L_16:


//--------------------- .nv.callgraph             --------------------------
	.section	.nv.callgraph,"",@"SHT_CUDA_CALLGRAPH"
	.align	4
	.sectionentsize	8
	.align		4
        /*0000*/ 	.word	0x00000000
	.align		4
        /*0004*/ 	.word	0xffffffff
	.align		4
        /*0008*/ 	.word	index@(_Z14hello_from_gpuv)
	.align		4
        /*000c*/ 	.word	index@(vprintf)
	.align		4
        /*0010*/ 	.word	0x00000000
	.align		4
        /*0014*/ 	.word	0xfffffffe
	.align		4
        /*0018*/ 	.word	0x00000000
	.align		4
        /*001c*/ 	.word	0xfffffffd
	.align		4
        /*0020*/ 	.word	0x00000000
	.align		4
        /*0024*/ 	.word	0xfffffffc


//--------------------- .nv.constant4             --------------------------
	.section	.nv.constant4,"a",@progbits
	.align	8
	.align		8
.nv.constant4:
        /*0000*/ 	.dword	vprintf
	.align		8
        /*0008*/ 	.dword	$str


//--------------------- .text._Z14hello_from_gpuv --------------------------
	.section	.text._Z14hello_from_gpuv,"ax",@progbits
	.align	128
        .global         _Z14hello_from_gpuv
        .type           _Z14hello_from_gpuv,@function
        .size           _Z14hello_from_gpuv,(.L_x_2 - _Z14hello_from_gpuv)
        .other          _Z14hello_from_gpuv,@"STO_CUDA_ENTRY STV_DEFAULT"
_Z14hello_from_gpuv:
.text._Z14hello_from_gpuv:
[----:B------:R-:W0:Y:S01]  /*0000*/  LDC R1, c[0x0][0x37c] ;  /* 0x0000df00ff017b82 */ /* 0x000e220000000800 */
[----:B------:R-:W1:Y:S01]  /*0010*/  S2R R8, SR_CTAID.X ;  /* 0x0000000000087919 */ /* 0x000e620000002500 */
[----:B0-----:R-:W-:Y:S01]  /*0020*/  VIADD R1, R1, 0xfffffff8 ;  /* 0xfffffff801017836 */ /* 0x001fe20000000000 */
[----:B------:R-:W-:Y:S01]  /*0030*/  MOV R0, 0x0 ;  /* 0x0000000000007802 */ /* 0x000fe20000000f00 */
[----:B------:R-:W0:Y:S01]  /*0040*/  LDCU UR4, c[0x0][0x2f8] ;  /* 0x00005f00ff0477ac */ /* 0x000e220008000800 */
[----:B------:R-:W1:Y:S03]  /*0050*/  S2R R9, SR_TID.X ;  /* 0x0000000000097919 */ /* 0x000e660000002100 */
[----:B------:R2:W3:Y:S01]  /*0060*/  LDC.64 R2, c[0x4][R0] ;  /* 0x0100000000027b82 */ /* 0x0004e20000000a00 */
[----:B------:R-:W4:Y:S01]  /*0070*/  LDCU.64 UR6, c[0x4][0x8] ;  /* 0x01000100ff0677ac */ /* 0x000f220008000a00 */
[----:B------:R-:W5:Y:S01]  /*0080*/  LDCU UR5, c[0x0][0x2fc] ;  /* 0x00005f80ff0577ac */ /* 0x000f620008000800 */
[----:B0-----:R-:W-:Y:S01]  /*0090*/  IADD3 R6, P0, PT, R1, UR4, RZ ;  /* 0x0000000401067c10 */ /* 0x001fe2000ff1e0ff */
[----:B----4-:R-:W-:Y:S01]  /*00a0*/  IMAD.U32 R4, RZ, RZ, UR6 ;  /* 0x00000006ff047e24 */ /* 0x010fe2000f8e00ff */
[----:B------:R-:W-:-:S03]  /*00b0*/  MOV R5, UR7 ;  /* 0x0000000700057c02 */ /* 0x000fc60008000f00 */
[----:B-----5:R-:W-:Y:S01]  /*00c0*/  IMAD.X R7, RZ, RZ, UR5, P0 ;  /* 0x00000005ff077e24 */ /* 0x020fe200080e06ff */
[----:B-1----:R2:W-:Y:S07]  /*00d0*/  STL.64 [R1], R8 ;  /* 0x0000000801007387 */ /* 0x0025ee0000100a00 */
[----:B------:R-:W-:-:S07]  /*00e0*/  LEPC R20, `(.L_x_0) ;  /* 0x000000001014794e */ /* 0x000fce0000000000 */
[----:B--23--:R-:W-:Y:S05]  /*00f0*/  CALL.ABS.NOINC R2 ;  /* 0x0000000002007343 */ /* 0x00cfea0003c00000 */
.L_x_0:
[----:B------:R-:W-:Y:S05]  /*0100*/  EXIT ;  /* 0x000000000000794d */ /* 0x000fea0003800000 */
.L_x_1:
[----:B------:R-:W-:-:S00]  /*0110*/  BRA `(.L_x_1) ;  /* 0xfffffffc00fc7947 */ /* 0x000fc0000383ffff */
[----:B------:R-:W-:-:S00]  /*0120*/  NOP ;  /* 0x0000000000007918 */ /* 0x000fc00000000000 */
        /* <DEDUP_REMOVED lines=13> */
.L_x_2:


//--------------------- .nv.global.init           --------------------------
	.section	.nv.global.init,"aw",@progbits
.nv.global.init:
	.type		$str,@object
	.size		$str,(.L_0 - $str)
$str:
        /*0000*/ 	.byte	0x48, 0x65, 0x6c, 0x6c, 0x6f, 0x20, 0x77, 0x6f, 0x72, 0x6c, 0x64, 0x20, 0x66, 0x72, 0x6f, 0x6d
        /*0010*/ 	.byte	0x20, 0x62, 0x6c, 0x6f, 0x63, 0x6b, 0x20, 0x25, 0x64, 0x20, 0x61, 0x6e, 0x64, 0x20, 0x74, 0x68
        /*0020*/ 	.byte	0x72, 0x65, 0x61, 0x64, 0x20, 0x25, 0x64, 0x20, 0x0a, 0x00
.L_0:


//--------------------- .nv.shared.reserved.0     --------------------------
	.section	.nv.shared.reserved.0,"aw",@nobits
	.weak		__nv_reservedSMEM_offset_0_alias
	.size		__nv_reservedSMEM_offset_0_alias, 0, 64
	.other		__nv_reservedSMEM_offset_0_alias,@"STO_CUDA_RESERVED_SHARED STV_DEFAULT"
__nv_reservedSMEM_offset_0_alias:
	.zero		0
	.zero		64


//--------------------- .nv.constant0._Z14hello_from_gpuv --------------------------
	.section	.nv.constant0._Z14hello_from_gpuv,"a",@progbits
	.sectionflags	@""
	.align	4
.nv.constant0._Z14hello_from_gpuv:
	.zero		896


//--------------------- SYMBOLS --------------------------

	.type		.nv.reservedSmem.offset0,@object
	.size		.nv.reservedSmem.offset0,0x4
	.type		vprintf,@function
